//
// Generated by NVIDIA NVVM Compiler
//
// Compiler Build ID: CL-36424714
// Cuda compilation tools, release 13.0, V13.0.88
// Based on NVVM 20.0.0
//

.version 9.0
.target sm_100
.address_size 64

	// .globl	_Z39fused_preprocess_kernel_rgb8_to_nchw32fPK6uchar3iiiPf9Letterbox

.visible .entry _Z39fused_preprocess_kernel_rgb8_to_nchw32fPK6uchar3iiiPf9Letterbox(
	.param .u64 .ptr .align 1 _Z39fused_preprocess_kernel_rgb8_to_nchw32fPK6uchar3iiiPf9Letterbox_param_0,
	.param .u32 _Z39fused_preprocess_kernel_rgb8_to_nchw32fPK6uchar3iiiPf9Letterbox_param_1,
	.param .u32 _Z39fused_preprocess_kernel_rgb8_to_nchw32fPK6uchar3iiiPf9Letterbox_param_2,
	.param .u32 _Z39fused_preprocess_kernel_rgb8_to_nchw32fPK6uchar3iiiPf9Letterbox_param_3,
	.param .u64 .ptr .align 1 _Z39fused_preprocess_kernel_rgb8_to_nchw32fPK6uchar3iiiPf9Letterbox_param_4,
	.param .align 4 .b8 _Z39fused_preprocess_kernel_rgb8_to_nchw32fPK6uchar3iiiPf9Letterbox_param_5[52]
)
{
	.reg .pred 	%p<9>;
	.reg .b16 	%rs<19>;
	.reg .b32 	%r<64>;
	.reg .b32 	%f<74>;
	.reg .b64 	%rd<21>;

	ld.param.f32 	%f20, [_Z39fused_preprocess_kernel_rgb8_to_nchw32fPK6uchar3iiiPf9Letterbox_param_5+48];
	ld.param.f32 	%f19, [_Z39fused_preprocess_kernel_rgb8_to_nchw32fPK6uchar3iiiPf9Letterbox_param_5+44];
	ld.param.f32 	%f18, [_Z39fused_preprocess_kernel_rgb8_to_nchw32fPK6uchar3iiiPf9Letterbox_param_5+40];
	ld.param.f32 	%f17, [_Z39fused_preprocess_kernel_rgb8_to_nchw32fPK6uchar3iiiPf9Letterbox_param_5+36];
	ld.param.f32 	%f16, [_Z39fused_preprocess_kernel_rgb8_to_nchw32fPK6uchar3iiiPf9Letterbox_param_5+32];
	ld.param.f32 	%f15, [_Z39fused_preprocess_kernel_rgb8_to_nchw32fPK6uchar3iiiPf9Letterbox_param_5+28];
	ld.param.u32 	%r17, [_Z39fused_preprocess_kernel_rgb8_to_nchw32fPK6uchar3iiiPf9Letterbox_param_5+24];
	ld.param.u32 	%r16, [_Z39fused_preprocess_kernel_rgb8_to_nchw32fPK6uchar3iiiPf9Letterbox_param_5+20];
	ld.param.f32 	%f14, [_Z39fused_preprocess_kernel_rgb8_to_nchw32fPK6uchar3iiiPf9Letterbox_param_5+16];
	ld.param.u32 	%r13, [_Z39fused_preprocess_kernel_rgb8_to_nchw32fPK6uchar3iiiPf9Letterbox_param_5+4];
	ld.param.u32 	%r12, [_Z39fused_preprocess_kernel_rgb8_to_nchw32fPK6uchar3iiiPf9Letterbox_param_5];
	ld.param.u64 	%rd1, [_Z39fused_preprocess_kernel_rgb8_to_nchw32fPK6uchar3iiiPf9Letterbox_param_0];
	ld.param.u32 	%r14, [_Z39fused_preprocess_kernel_rgb8_to_nchw32fPK6uchar3iiiPf9Letterbox_param_5+8];
	ld.param.u32 	%r9, [_Z39fused_preprocess_kernel_rgb8_to_nchw32fPK6uchar3iiiPf9Letterbox_param_1];
	ld.param.u32 	%r10, [_Z39fused_preprocess_kernel_rgb8_to_nchw32fPK6uchar3iiiPf9Letterbox_param_2];
	ld.param.u32 	%r11, [_Z39fused_preprocess_kernel_rgb8_to_nchw32fPK6uchar3iiiPf9Letterbox_param_3];
	ld.param.u64 	%rd2, [_Z39fused_preprocess_kernel_rgb8_to_nchw32fPK6uchar3iiiPf9Letterbox_param_4];
	ld.param.u32 	%r18, [_Z39fused_preprocess_kernel_rgb8_to_nchw32fPK6uchar3iiiPf9Letterbox_param_5+12];
	mov.u32 	%r19, %ctaid.x;
	mov.u32 	%r20, %ntid.x;
	mov.u32 	%r21, %tid.x;
	mad.lo.s32 	%r7, %r19, %r20, %r21;
	mov.u32 	%r22, %ctaid.y;
	mov.u32 	%r23, %ntid.y;
	mov.u32 	%r24, %tid.y;
	mad.lo.s32 	%r25, %r22, %r23, %r24;
	setp.ge.s32 	%p1, %r7, %r14;
	setp.ge.s32 	%p2, %r25, %r18;
	or.pred  	%p3, %p1, %p2;
	@%p3 bra 	$L__BB0_7;
	setp.lt.s32 	%p4, %r7, %r16;
	setp.lt.s32 	%p5, %r25, %r17;
	or.pred  	%p6, %p4, %p5;
	@%p6 bra 	$L__BB0_4;
	cvt.rn.f32.s32 	%f21, %r12;
	mul.f32 	%f22, %f14, %f21;
	cvt.rzi.s32.f32 	%r26, %f22;
	add.s32 	%r27, %r26, %r16;
	setp.ge.s32 	%p7, %r7, %r27;
	@%p7 bra 	$L__BB0_4;
	cvt.rn.f32.s32 	%f23, %r13;
	mul.f32 	%f24, %f14, %f23;
	cvt.rzi.s32.f32 	%r28, %f24;
	add.s32 	%r29, %r28, %r17;
	setp.lt.s32 	%p8, %r25, %r29;
	@%p8 bra 	$L__BB0_5;
$L__BB0_4:
	mul.f32 	%f71, %f15, 0f437F0000;
	mul.f32 	%f72, %f16, 0f437F0000;
	mul.f32 	%f73, %f17, 0f437F0000;
	bra.uni 	$L__BB0_6;
$L__BB0_5:
	cvta.to.global.u64 	%rd3, %rd1;
	sub.s32 	%r30, %r7, %r16;
	cvt.rn.f32.s32 	%f25, %r30;
	div.rn.f32 	%f26, %f25, %f14;
	max.f32 	%f27, %f26, 0f00000000;
	add.s32 	%r31, %r9, -1;
	cvt.rn.f32.s32 	%f28, %r31;
	min.f32 	%f29, %f27, %f28;
	sub.s32 	%r32, %r25, %r17;
	cvt.rn.f32.s32 	%f30, %r32;
	div.rn.f32 	%f31, %f30, %f14;
	max.f32 	%f32, %f31, 0f00000000;
	add.s32 	%r33, %r10, -1;
	cvt.rn.f32.s32 	%f33, %r33;
	min.f32 	%f34, %f32, %f33;
	cvt.rmi.f32.f32 	%f35, %f29;
	cvt.rzi.s32.f32 	%r34, %f35;
	cvt.rmi.f32.f32 	%f36, %f34;
	cvt.rzi.s32.f32 	%r35, %f36;
	add.s32 	%r36, %r34, 1;
	min.s32 	%r37, %r36, %r31;
	add.s32 	%r38, %r35, 1;
	min.s32 	%r39, %r38, %r33;
	cvt.rn.f32.s32 	%f37, %r34;
	sub.f32 	%f38, %f29, %f37;
	cvt.rn.f32.s32 	%f39, %r35;
	sub.f32 	%f40, %f34, %f39;
	mul.lo.s32 	%r40, %r35, %r11;
	mul.wide.s32 	%rd4, %r40, 3;
	add.s64 	%rd5, %rd3, %rd4;
	mul.lo.s32 	%r41, %r39, %r11;
	mul.wide.s32 	%rd6, %r41, 3;
	add.s64 	%rd7, %rd3, %rd6;
	mul.wide.s32 	%rd8, %r34, 3;
	add.s64 	%rd9, %rd5, %rd8;
	ld.global.nc.u8 	%rs1, [%rd9];
	cvt.u16.u8 	%rs2, %rs1;
	ld.global.nc.u8 	%rs3, [%rd9+1];
	cvt.u16.u8 	%rs4, %rs3;
	ld.global.nc.u8 	%rs5, [%rd9+2];
	cvt.u16.u8 	%rs6, %rs5;
	mul.wide.s32 	%rd10, %r37, 3;
	add.s64 	%rd11, %rd5, %rd10;
	ld.global.nc.u8 	%rs7, [%rd11];
	cvt.u32.u8 	%r42, %rs7;
	ld.global.nc.u8 	%rs8, [%rd11+1];
	cvt.u32.u8 	%r43, %rs8;
	ld.global.nc.u8 	%rs9, [%rd11+2];
	cvt.u32.u8 	%r44, %rs9;
	add.s64 	%rd12, %rd7, %rd8;
	ld.global.nc.u8 	%rs10, [%rd12];
	cvt.u16.u8 	%rs11, %rs10;
	ld.global.nc.u8 	%rs12, [%rd12+1];
	cvt.u16.u8 	%rs13, %rs12;
	ld.global.nc.u8 	%rs14, [%rd12+2];
	cvt.u16.u8 	%rs15, %rs14;
	add.s64 	%rd13, %rd7, %rd10;
	ld.global.nc.u8 	%rs16, [%rd13];
	cvt.u32.u8 	%r45, %rs16;
	ld.global.nc.u8 	%rs17, [%rd13+1];
	cvt.u32.u8 	%r46, %rs17;
	ld.global.nc.u8 	%rs18, [%rd13+2];
	cvt.u32.u8 	%r47, %rs18;
	cvt.rn.f32.u16 	%f41, %rs2;
	cvt.u32.u16 	%r48, %rs2;
	sub.s32 	%r49, %r42, %r48;
	cvt.rn.f32.s32 	%f42, %r49;
	fma.rn.f32 	%f43, %f38, %f42, %f41;
	cvt.rn.f32.u16 	%f44, %rs4;
	cvt.u32.u16 	%r50, %rs4;
	sub.s32 	%r51, %r43, %r50;
	cvt.rn.f32.s32 	%f45, %r51;
	fma.rn.f32 	%f46, %f38, %f45, %f44;
	cvt.rn.f32.u16 	%f47, %rs6;
	cvt.u32.u16 	%r52, %rs6;
	sub.s32 	%r53, %r44, %r52;
	cvt.rn.f32.s32 	%f48, %r53;
	fma.rn.f32 	%f49, %f38, %f48, %f47;
	cvt.rn.f32.u16 	%f50, %rs11;
	cvt.u32.u16 	%r54, %rs11;
	sub.s32 	%r55, %r45, %r54;
	cvt.rn.f32.s32 	%f51, %r55;
	fma.rn.f32 	%f52, %f38, %f51, %f50;
	cvt.rn.f32.u16 	%f53, %rs13;
	cvt.u32.u16 	%r56, %rs13;
	sub.s32 	%r57, %r46, %r56;
	cvt.rn.f32.s32 	%f54, %r57;
	fma.rn.f32 	%f55, %f38, %f54, %f53;
	cvt.rn.f32.u16 	%f56, %rs15;
	cvt.u32.u16 	%r58, %rs15;
	sub.s32 	%r59, %r47, %r58;
	cvt.rn.f32.s32 	%f57, %r59;
	fma.rn.f32 	%f58, %f38, %f57, %f56;
	sub.f32 	%f59, %f52, %f43;
	fma.rn.f32 	%f71, %f40, %f59, %f43;
	sub.f32 	%f60, %f55, %f46;
	fma.rn.f32 	%f72, %f40, %f60, %f46;
	sub.f32 	%f61, %f58, %f49;
	fma.rn.f32 	%f73, %f40, %f61, %f49;
$L__BB0_6:
	mad.lo.s32 	%r60, %r14, %r25, %r7;
	cvta.to.global.u64 	%rd14, %rd2;
	mul.f32 	%f62, %f71, 0f3B808081;
	mul.f32 	%f63, %f72, 0f3B808081;
	mul.f32 	%f64, %f73, 0f3B808081;
	sub.f32 	%f65, %f62, %f15;
	div.rn.f32 	%f66, %f65, %f18;
	sub.f32 	%f67, %f63, %f16;
	div.rn.f32 	%f68, %f67, %f19;
	sub.f32 	%f69, %f64, %f17;
	div.rn.f32 	%f70, %f69, %f20;
	mul.lo.s32 	%r61, %r14, %r18;
	mul.wide.s32 	%rd15, %r60, 4;
	add.s64 	%rd16, %rd14, %rd15;
	st.global.f32 	[%rd16], %f66;
	add.s32 	%r62, %r60, %r61;
	mul.wide.s32 	%rd17, %r61, 4;
	add.s64 	%rd18, %rd16, %rd17;
	st.global.f32 	[%rd18], %f68;
	add.s32 	%r63, %r62, %r61;
	mul.wide.s32 	%rd19, %r63, 4;
	add.s64 	%rd20, %rd14, %rd19;
	st.global.f32 	[%rd20], %f70;
$L__BB0_7:
	ret;

}


// ===== COMPILED SASS (sm_100) =====

	.target	sm_100

	.elftype	@"ET_EXEC"


//--------------------- .note.nv.tkinfo           --------------------------
	.section	.note.nv.tkinfo,"",@"SHT_NOTE"
	.sectionflags	@"SHF_NOTE_NV_TKINFO"
	.tkinfo
        /*0018*/ 	.word	0x00000002
        /*0030*/ 	.string	""
        /*0030*/ 	.string	"ptxas"
        /*0030*/ 	.string	"Cuda compilation tools, release 13.0, V13.0.88"
        /*0030*/ 	.string	"Build cuda_13.0.r13.0/compiler.36424714_0"
        /*0030*/ 	.string	"-arch sm_100 -m 64 "



//--------------------- .note.nv.cuinfo           --------------------------
	.section	.note.nv.cuinfo,"",@"SHT_NOTE"
	.sectionflags	@"SHF_NOTE_NV_CUINFO"
        /*0018*/ 	.short	0x0002
        /*001a*/ 	.short	0x0064
        /*001c*/ 	.short	0x0082
	.zero		2


//--------------------- .nv.info                  --------------------------
	.section	.nv.info,"",@"SHT_CUDA_INFO"
	.align	4


	//----- nvinfo : EIATTR_REGCOUNT
	.align		4
        /*0000*/ 	.byte	0x04, 0x2f
        /*0002*/ 	.short	(.L_1 - .L_0)
	.align		4
.L_0:
        /*0004*/ 	.word	index@(_Z39fused_preprocess_kernel_rgb8_to_nchw32fPK6uchar3iiiPf9Letterbox)
        /*0008*/ 	.word	0x00000020


	//----- nvinfo : EIATTR_FRAME_SIZE
	.align		4
.L_1:
        /*000c*/ 	.byte	0x04, 0x11
        /*000e*/ 	.short	(.L_3 - .L_2)
	.align		4
.L_2:
        /*0010*/ 	.word	index@($__internal_0_$__cuda_sm3x_div_rn_noftz_f32_slowpath)
        /*0014*/ 	.word	0x00000000


	//----- nvinfo : EIATTR_FRAME_SIZE
	.align		4
.L_3:
        /*0018*/ 	.byte	0x04, 0x11
        /*001a*/ 	.short	(.L_5 - .L_4)
	.align		4
.L_4:
        /*001c*/ 	.word	index@(_Z39fused_preprocess_kernel_rgb8_to_nchw32fPK6uchar3iiiPf9Letterbox)
        /*0020*/ 	.word	0x00000000


	//----- nvinfo : EIATTR_MIN_STACK_SIZE
	.align		4
.L_5:
        /*0024*/ 	.byte	0x04, 0x12
        /*0026*/ 	.short	(.L_7 - .L_6)
	.align		4
.L_6:
        /*0028*/ 	.word	index@(_Z39fused_preprocess_kernel_rgb8_to_nchw32fPK6uchar3iiiPf9Letterbox)
        /*002c*/ 	.word	0x00000000
.L_7:


//--------------------- .nv.compat                --------------------------
	.section	.nv.compat,"",@"SHT_CUDA_COMPAT_INFO"
	.align	4
        /*0000*/ 	.byte	0x02, 0x09, 0x00, 0x00, 0x02, 0x02, 0x01, 0x00, 0x02, 0x05, 0x05, 0x00, 0x03, 0x07, 0x01, 0x01
        /*0010*/ 	.byte	0x02, 0x03, 0x00, 0x00, 0x02, 0x06, 0x01, 0x00, 0x04, 0x0b, 0x08, 0x00, 0x01, 0x00, 0x00, 0x00
        /*0020*/ 	.byte	0x00, 0x00, 0x00, 0x00


//--------------------- .nv.info._Z39fused_preprocess_kernel_rgb8_to_nchw32fPK6uchar3iiiPf9Letterbox --------------------------
	.section	.nv.info._Z39fused_preprocess_kernel_rgb8_to_nchw32fPK6uchar3iiiPf9Letterbox,"",@"SHT_CUDA_INFO"
	.sectionflags	@""
	.align	4


	//----- nvinfo : EIATTR_CUDA_API_VERSION
	.align		4
        /*0000*/ 	.byte	0x04, 0x37
        /*0002*/ 	.short	(.L_9 - .L_8)
.L_8:
        /*0004*/ 	.word	0x00000082


	//----- nvinfo : EIATTR_KPARAM_INFO
	.align		4
.L_9:
        /*0008*/ 	.byte	0x04, 0x17
        /*000a*/ 	.short	(.L_11 - .L_10)
.L_10:
        /*000c*/ 	.word	0x00000000
        /*0010*/ 	.short	0x0005
        /*0012*/ 	.short	0x0020
        /*0014*/ 	.byte	0x00, 0xf0, 0xd1, 0x00


	//----- nvinfo : EIATTR_KPARAM_INFO
	.align		4
.L_11:
        /*0018*/ 	.byte	0x04, 0x17
        /*001a*/ 	.short	(.L_13 - .L_12)
.L_12:
        /*001c*/ 	.word	0x00000000
        /*0020*/ 	.short	0x0004
        /*0022*/ 	.short	0x0018
        /*0024*/ 	.byte	0x00, 0xf5, 0x21, 0x00


	//----- nvinfo : EIATTR_KPARAM_INFO
	.align		4
.L_13:
        /*0028*/ 	.byte	0x04, 0x17
        /*002a*/ 	.short	(.L_15 - .L_14)
.L_14:
        /*002c*/ 	.word	0x00000000
        /*0030*/ 	.short	0x0003
        /*0032*/ 	.short	0x0010
        /*0034*/ 	.byte	0x00, 0xf0, 0x11, 0x00


	//----- nvinfo : EIATTR_KPARAM_INFO
	.align		4
.L_15:
        /*0038*/ 	.byte	0x04, 0x17
        /*003a*/ 	.short	(.L_17 - .L_16)
.L_16:
        /*003c*/ 	.word	0x00000000
        /*0040*/ 	.short	0x0002
        /*0042*/ 	.short	0x000c
        /*0044*/ 	.byte	0x00, 0xf0, 0x11, 0x00


	//----- nvinfo : EIATTR_KPARAM_INFO
	.align		4
.L_17:
        /*0048*/ 	.byte	0x04, 0x17
        /*004a*/ 	.short	(.L_19 - .L_18)
.L_18:
        /*004c*/ 	.word	0x00000000
        /*0050*/ 	.short	0x0001
        /*0052*/ 	.short	0x0008
        /*0054*/ 	.byte	0x00, 0xf0, 0x11, 0x00


	//----- nvinfo : EIATTR_KPARAM_INFO
	.align		4
.L_19:
        /*0058*/ 	.byte	0x04, 0x17
        /*005a*/ 	.short	(.L_21 - .L_20)
.L_20:
        /*005c*/ 	.word	0x00000000
        /*0060*/ 	.short	0x0000
        /*0062*/ 	.short	0x0000
        /*0064*/ 	.byte	0x00, 0xf5, 0x21, 0x00


	//----- nvinfo : EIATTR_SPARSE_MMA_MASK
	.align		4
.L_21:
        /*0068*/ 	.byte	0x03, 0x50
        /*006a*/ 	.short	0x0000


	//----- nvinfo : EIATTR_MAXREG_COUNT
	.align		4
        /*006c*/ 	.byte	0x03, 0x1b
        /*006e*/ 	.short	0x00ff


	//----- nvinfo : EIATTR_MERCURY_ISA_VERSION
	.align		4
        /*0070*/ 	.byte	0x03, 0x5f
        /*0072*/ 	.short	0x0101


	//----- nvinfo : EIATTR_VRC_CTA_INIT_COUNT
	.align		4
        /*0074*/ 	.byte	0x02, 0x4a
	.zero		1
	.zero		1


	//----- nvinfo : EIATTR_EXIT_INSTR_OFFSETS
	.align		4
        /*0078*/ 	.byte	0x04, 0x1c
        /*007a*/ 	.short	(.L_23 - .L_22)


	//   ....[0]....
.L_22:
        /*007c*/ 	.word	0x000000c0


	//   ....[1]....
        /*0080*/ 	.word	0x00000d40


	//----- nvinfo : EIATTR_CRS_STACK_SIZE
	.align		4
.L_23:
        /*0084*/ 	.byte	0x04, 0x1e
        /*0086*/ 	.short	(.L_25 - .L_24)
.L_24:
        /*0088*/ 	.word	0x00000000


	//----- nvinfo : EIATTR_CBANK_PARAM_SIZE
	.align		4
.L_25:
        /*008c*/ 	.byte	0x03, 0x19
        /*008e*/ 	.short	0x0054


	//----- nvinfo : EIATTR_PARAM_CBANK
	.align		4
        /*0090*/ 	.byte	0x04, 0x0a
        /*0092*/ 	.short	(.L_27 - .L_26)
	.align		4
.L_26:
        /*0094*/ 	.word	index@(.nv.constant0._Z39fused_preprocess_kernel_rgb8_to_nchw32fPK6uchar3iiiPf9Letterbox)
        /*0098*/ 	.short	0x0380
        /*009a*/ 	.short	0x0054


	//----- nvinfo : EIATTR_SW_WAR
	.align		4
.L_27:
        /*009c*/ 	.byte	0x04, 0x36
        /*009e*/ 	.short	(.L_29 - .L_28)
.L_28:
        /*00a0*/ 	.word	0x00000008
.L_29:


//--------------------- .nv.callgraph             --------------------------
	.section	.nv.callgraph,"",@"SHT_CUDA_CALLGRAPH"
	.align	4
	.sectionentsize	8
	.align		4
        /*0000*/ 	.word	0x00000000
	.align		4
        /*0004*/ 	.word	0xffffffff
	.align		4
        /*0008*/ 	.word	0x00000000
	.align		4
        /*000c*/ 	.word	0xfffffffe
	.align		4
        /*0010*/ 	.word	0x00000000
	.align		4
        /*0014*/ 	.word	0xfffffffd
	.align		4
        /*0018*/ 	.word	0x00000000
	.align		4
        /*001c*/ 	.word	0xfffffffc


//--------------------- .text._Z39fused_preprocess_kernel_rgb8_to_nchw32fPK6uchar3iiiPf9Letterbox --------------------------
	.section	.text._Z39fused_preprocess_kernel_rgb8_to_nchw32fPK6uchar3iiiPf9Letterbox,"ax",@progbits
	.align	128
        .global         _Z39fused_preprocess_kernel_rgb8_to_nchw32fPK6uchar3iiiPf9Letterbox
        .type           _Z39fused_preprocess_kernel_rgb8_to_nchw32fPK6uchar3iiiPf9Letterbox,@function
        .size           _Z39fused_preprocess_kernel_rgb8_to_nchw32fPK6uchar3iiiPf9Letterbox,(.L_x_26 - _Z39fused_preprocess_kernel_rgb8_to_nchw32fPK6uchar3iiiPf9Letterbox)
        .other          _Z39fused_preprocess_kernel_rgb8_to_nchw32fPK6uchar3iiiPf9Letterbox,@"STO_CUDA_ENTRY STV_DEFAULT"
_Z39fused_preprocess_kernel_rgb8_to_nchw32fPK6uchar3iiiPf9Letterbox:
.text._Z39fused_preprocess_kernel_rgb8_to_nchw32fPK6uchar3iiiPf9Letterbox:
[----:B------:R-:W-:Y:S01]  /*0000*/  LDC R1, c[0x0][0x37c] ;  /* 0x0000df00ff017b82 */ /* 0x000fe20000000800 */
[----:B------:R-:W0:Y:S07]  /*0010*/  S2R R3, SR_TID.Y ;  /* 0x0000000000037919 */ /* 0x000e2e0000002200 */
[----:B------:R-:W1:Y:S01]  /*0020*/  LDC R9, c[0x0][0x360] ;  /* 0x0000d800ff097b82 */ /* 0x000e620000000800 */
[----:B------:R-:W2:Y:S01]  /*0030*/  LDCU.64 UR6, c[0x0][0x3a8] ;  /* 0x00007500ff0677ac */ /* 0x000ea20008000a00 */
[----:B------:R-:W1:Y:S06]  /*0040*/  S2R R0, SR_TID.X ;  /* 0x0000000000007919 */ /* 0x000e6c0000002100 */
[----:B------:R-:W0:Y:S08]  /*0050*/  S2UR UR5, SR_CTAID.Y ;  /* 0x00000000000579c3 */ /* 0x000e300000002600 */
[----:B------:R-:W0:Y:S08]  /*0060*/  LDC R8, c[0x0][0x364] ;  /* 0x0000d900ff087b82 */ /* 0x000e300000000800 */
[----:B------:R-:W1:Y:S01]  /*0070*/  S2UR UR4, SR_CTAID.X ;  /* 0x00000000000479c3 */ /* 0x000e620000002500 */
[----:B0-----:R-:W-:-:S05]  /*0080*/  IMAD R8, R8, UR5, R3 ;  /* 0x0000000508087c24 */ /* 0x001fca000f8e0203 */
[----:B--2---:R-:W-:Y:S01]  /*0090*/  ISETP.GE.AND P0, PT, R8, UR7, PT ;  /* 0x0000000708007c0c */ /* 0x004fe2000bf06270 */
[----:B-1----:R-:W-:-:S05]  /*00a0*/  IMAD R9, R9, UR4, R0 ;  /* 0x0000000409097c24 */ /* 0x002fca000f8e0200 */
[----:B------:R-:W-:-:S13]  /*00b0*/  ISETP.GE.OR P0, PT, R9, UR6, P0 ;  /* 0x0000000609007c0c */ /* 0x000fda0008706670 */
[----:B------:R-:W-:Y:S05]  /*00c0*/  @P0 EXIT ;  /* 0x000000000000094d */ /* 0x000fea0003800000 */
[----:B------:R-:W0:Y:S01]  /*00d0*/  LDCU UR6, c[0x0][0x3b8] ;  /* 0x00007700ff0677ac */ /* 0x000e220008000800 */
[----:B------:R-:W-:Y:S01]  /*00e0*/  BSSY.RECONVERGENT B0, `(.L_x_0) ;  /* 0x0000083000007945 */ /* 0x000fe20003800200 */
[----:B------:R-:W1:Y:S01]  /*00f0*/  LDCU UR7, c[0x0][0x3b4] ;  /* 0x00007680ff0777ac */ /* 0x000e620008000800 */
[----:B------:R-:W2:Y:S01]  /*0100*/  LDCU.64 UR4, c[0x0][0x358] ;  /* 0x00006b00ff0477ac */ /* 0x000ea20008000a00 */
[----:B0-----:R-:W-:-:S04]  /*0110*/  ISETP.GE.AND P0, PT, R8, UR6, PT ;  /* 0x0000000608007c0c */ /* 0x001fc8000bf06270 */
[----:B-1----:R-:W-:-:S13]  /*0120*/  ISETP.LT.OR P0, PT, R9, UR7, !P0 ;  /* 0x0000000709007c0c */ /* 0x002fda000c701670 */
[----:B--2---:R-:W-:Y:S05]  /*0130*/  @P0 BRA `(.L_x_1) ;  /* 0x0000000000340947 */ /* 0x004fea0003800000 */
[----:B------:R-:W0:Y:S01]  /*0140*/  LDC R7, c[0x0][0x3b0] ;  /* 0x0000ec00ff077b82 */ /* 0x000e220000000800 */
[----:B------:R-:W1:Y:S02]  /*0150*/  LDCU.64 UR8, c[0x0][0x3a0] ;  /* 0x00007400ff0877ac */ /* 0x000e640008000a00 */
[----:B-1----:R-:W-:Y:S02]  /*0160*/  I2FP.F32.S32 R0, UR8 ;  /* 0x0000000800007c45 */ /* 0x002fe40008201400 */
[----:B------:R-:W-:-:S03]  /*0170*/  I2FP.F32.S32 R2, UR9 ;  /* 0x0000000900027c45 */ /* 0x000fc60008201400 */
[-C--:B0-----:R-:W-:Y:S02]  /*0180*/  FMUL R0, R0, R7.reuse ;  /* 0x0000000700007220 */ /* 0x081fe40000400000 */
[----:B------:R-:W-:-:S04]  /*0190*/  FMUL R3, R2, R7 ;  /* 0x0000000702037220 */ /* 0x000fc80000400000 */
[----:B------:R-:W0:Y:S08]  /*01a0*/  F2I.TRUNC.NTZ R0, R0 ;  /* 0x0000000000007305 */ /* 0x000e30000020f100 */
[----:B------:R-:W1:Y:S01]  /*01b0*/  F2I.TRUNC.NTZ R3, R3 ;  /* 0x0000000300037305 */ /* 0x000e62000020f100 */
[----:B0-----:R-:W-:-:S05]  /*01c0*/  VIADD R2, R0, UR7 ;  /* 0x0000000700027c36 */ /* 0x001fca0008000000 */
[----:B------:R-:W-:Y:S01]  /*01d0*/  ISETP.LT.AND P1, PT, R9, R2, PT ;  /* 0x000000020900720c */ /* 0x000fe20003f21270 */
[----:B-1----:R-:W-:-:S05]  /*01e0*/  VIADD R5, R3, UR6 ;  /* 0x0000000603057c36 */ /* 0x002fca0008000000 */
[----:B------:R-:W-:-:S13]  /*01f0*/  ISETP.GE.AND P0, PT, R8, R5, PT ;  /* 0x000000050800720c */ /* 0x000fda0003f06270 */
[----:B------:R-:W-:Y:S05]  /*0200*/  @!P0 BRA P1, `(.L_x_2) ;  /* 0x0000000000188947 */ /* 0x000fea0000800000 */
.L_x_1:
[----:B------:R-:W0:Y:S08]  /*0210*/  LDC.64 R26, c[0x0][0x3c0] ;  /* 0x0000f000ff1a7b82 */ /* 0x000e300000000a00 */
[----:B------:R-:W1:Y:S01]  /*0220*/  LDC R0, c[0x0][0x3bc] ;  /* 0x0000ef00ff007b82 */ /* 0x000e620000000800 */
[----:B0-----:R-:W-:Y:S01]  /*0230*/  FMUL R26, R26, 255 ;  /* 0x437f00001a1a7820 */ /* 0x001fe20000400000 */
[----:B------:R-:W-:Y:S01]  /*0240*/  FMUL R4, R27, 255 ;  /* 0x437f00001b047820 */ /* 0x000fe20000400000 */
[----:B-1----:R-:W-:Y:S01]  /*0250*/  FMUL R0, R0, 255 ;  /* 0x437f000000007820 */ /* 0x002fe20000400000 */
[----:B------:R-:W-:Y:S06]  /*0260*/  BRA `(.L_x_3) ;  /* 0x0000000400a87947 */ /* 0x000fec0003800000 */
.L_x_2:
[----:B------:R-:W0:Y:S01]  /*0270*/  MUFU.RCP R2, R7 ;  /* 0x0000000700027308 */ /* 0x000e220000001000 */
[----:B------:R-:W-:Y:S01]  /*0280*/  IADD3 R0, PT, PT, R9, -UR7, RZ ;  /* 0x8000000709007c10 */ /* 0x000fe2000fffe0ff */
[----:B------:R-:W-:Y:S03]  /*0290*/  BSSY.RECONVERGENT B1, `(.L_x_4) ;  /* 0x000000e000017945 */ /* 0x000fe60003800200 */
[----:B------:R-:W-:-:S04]  /*02a0*/  I2FP.F32.S32 R0, R0 ;  /* 0x0000000000007245 */ /* 0x000fc80000201400 */
[----:B------:R-:W1:Y:S01]  /*02b0*/  FCHK P0, R0, R7 ;  /* 0x0000000700007302 */ /* 0x000e620000000000 */
[----:B0-----:R-:W-:-:S04]  /*02c0*/  FFMA R3, R2, -R7, 1 ;  /* 0x3f80000002037423 */ /* 0x001fc80000000807 */
[----:B------:R-:W-:-:S04]  /*02d0*/  FFMA R3, R2, R3, R2 ;  /* 0x0000000302037223 */ /* 0x000fc80000000002 */
[----:B------:R-:W-:-:S04]  /*02e0*/  FFMA R2, R0, R3, RZ ;  /* 0x0000000300027223 */ /* 0x000fc800000000ff */
[----:B------:R-:W-:-:S04]  /*02f0*/  FFMA R4, R2, -R7, R0 ;  /* 0x8000000702047223 */ /* 0x000fc80000000000 */
[----:B------:R-:W-:Y:S01]  /*0300*/  FFMA R3, R3, R4, R2 ;  /* 0x0000000403037223 */ /* 0x000fe20000000002 */
[----:B-1----:R-:W-:Y:S06]  /*0310*/  @!P0 BRA `(.L_x_5) ;  /* 0x0000000000148947 */ /* 0x002fec0003800000 */
[----:B------:R-:W0:Y:S01]  /*0320*/  LDCU UR8, c[0x0][0x3b0] ;  /* 0x00007600ff0877ac */ /* 0x000e220008000800 */
[----:B------:R-:W-:Y:S01]  /*0330*/  MOV R6, 0x360 ;  /* 0x0000036000067802 */ /* 0x000fe20000000f00 */
[----:B0-----:R-:W-:-:S07]  /*0340*/  IMAD.U32 R3, RZ, RZ, UR8 ;  /* 0x00000008ff037e24 */ /* 0x001fce000f8e00ff */
[----:B------:R-:W-:Y:S05]  /*0350*/  CALL.REL.NOINC `($__internal_0_$__cuda_sm3x_div_rn_noftz_f32_slowpath) ;  /* 0x00000008007c7944 */ /* 0x000fea0003c00000 */
[----:B------:R-:W-:-:S07]  /*0360*/  MOV R3, R0 ;  /* 0x0000000000037202 */ /* 0x000fce0000000f00 */
.L_x_5:
[----:B------:R-:W-:Y:S05]  /*0370*/  BSYNC.RECONVERGENT B1 ;  /* 0x0000000000017941 */ /* 0x000fea0003800200 */
.L_x_4:
[----:B------:R-:W0:Y:S01]  /*0380*/  LDC R6, c[0x0][0x3b0] ;  /* 0x0000ec00ff067b82 */ /* 0x000e220000000800 */
[----:B------:R-:W1:Y:S01]  /*0390*/  LDCU UR8, c[0x0][0x3b8] ;  /* 0x00007700ff0877ac */ /* 0x000e620008000800 */
[----:B------:R-:W-:Y:S01]  /*03a0*/  FMNMX R3, RZ, R3, !PT ;  /* 0x00000003ff037209 */ /* 0x000fe20007800000 */
[----:B------:R-:W-:Y:S05]  /*03b0*/  BSSY.RECONVERGENT B1, `(.L_x_6) ;  /* 0x0000014000017945 */ /* 0x000fea0003800200 */
[----:B------:R-:W2:Y:S01]  /*03c0*/  LDC R2, c[0x0][0x388] ;  /* 0x0000e200ff027b82 */ /* 0x000ea20000000800 */
[----:B-1----:R-:W-:Y:S01]  /*03d0*/  VIADD R0, R8, -UR8 ;  /* 0x8000000808007c36 */ /* 0x002fe20008000000 */
[----:B0-----:R-:W0:Y:S04]  /*03e0*/  MUFU.RCP R7, R6 ;  /* 0x0000000600077308 */ /* 0x001e280000001000 */
[----:B------:R-:W-:-:S04]  /*03f0*/  I2FP.F32.S32 R5, R0 ;  /* 0x0000000000057245 */ /* 0x000fc80000201400 */
[----:B------:R-:W1:Y:S01]  /*0400*/  FCHK P0, R5, R6 ;  /* 0x0000000605007302 */ /* 0x000e620000000000 */
[----:B--2---:R-:W-:-:S04]  /*0410*/  IADD3 R2, PT, PT, R2, -0x1, RZ ;  /* 0xffffffff02027810 */ /* 0x004fc80007ffe0ff */
[----:B------:R-:W-:Y:S01]  /*0420*/  I2FP.F32.S32 R10, R2 ;  /* 0x00000002000a7245 */ /* 0x000fe20000201400 */
[----:B0-----:R-:W-:-:S03]  /*0430*/  FFMA R4, R7, -R6, 1 ;  /* 0x3f80000007047423 */ /* 0x001fc60000000806 */
[----:B------:R-:W-:Y:S01]  /*0440*/  FMNMX R10, R3, R10, PT ;  /* 0x0000000a030a7209 */ /* 0x000fe20003800000 */
[----:B------:R-:W-:-:S04]  /*0450*/  FFMA R0, R7, R4, R7 ;  /* 0x0000000407007223 */ /* 0x000fc80000000007 */
[----:B------:R-:W-:-:S04]  /*0460*/  FFMA R4, R0, R5, RZ ;  /* 0x0000000500047223 */ /* 0x000fc800000000ff */
[----:B------:R-:W-:-:S04]  /*0470*/  FFMA R7, R4, -R6, R5 ;  /* 0x8000000604077223 */ /* 0x000fc80000000005 */
[----:B------:R-:W-:Y:S01]  /*0480*/  FFMA R0, R0, R7, R4 ;  /* 0x0000000700007223 */ /* 0x000fe20000000004 */
[----:B-1----:R-:W-:Y:S06]  /*0490*/  @!P0 BRA `(.L_x_7) ;  /* 0x0000000000148947 */ /* 0x002fec0003800000 */
[----:B------:R-:W0:Y:S01]  /*04a0*/  LDCU UR8, c[0x0][0x3b0] ;  /* 0x00007600ff0877ac */ /* 0x000e220008000800 */
[----:B------:R-:W-:Y:S01]  /*04b0*/  IMAD.MOV.U32 R0, RZ, RZ, R5 ;  /* 0x000000ffff007224 */ /* 0x000fe200078e0005 */
[----:B------:R-:W-:Y:S02]  /*04c0*/  MOV R6, 0x4f0 ;  /* 0x000004f000067802 */ /* 0x000fe40000000f00 */
[----:B0-----:R-:W-:-:S07]  /*04d0*/  MOV R3, UR8 ;  /* 0x0000000800037c02 */ /* 0x001fce0008000f00 */
[----:B------:R-:W-:Y:S05]  /*04e0*/  CALL.REL.NOINC `($__internal_0_$__cuda_sm3x_div_rn_noftz_f32_slowpath) ;  /* 0x0000000800187944 */ /* 0x000fea0003c00000 */
.L_x_7:
[----:B------:R-:W-:Y:S05]  /*04f0*/  BSYNC.RECONVERGENT B1 ;  /* 0x0000000000017941 */ /* 0x000fea0003800200 */
.L_x_6:
[----:B------:R-:W0:Y:S01]  /*0500*/  LDC R3, c[0x0][0x38c] ;  /* 0x0000e300ff037b82 */ /* 0x000e220000000800 */
[----:B------:R-:W-:Y:S01]  /*0510*/  FMNMX R0, RZ, R0, !PT ;  /* 0x00000000ff007209 */ /* 0x000fe20007800000 */
[----:B------:R-:W1:Y:S01]  /*0520*/  LDCU UR8, c[0x0][0x390] ;  /* 0x00007200ff0877ac */ /* 0x000e620008000800 */
[----:B------:R-:W2:Y:S05]  /*0530*/  F2I.FLOOR.NTZ R11, R10 ;  /* 0x0000000a000b7305 */ /* 0x000eaa0000207100 */
[----:B------:R-:W3:Y:S01]  /*0540*/  LDC.64 R6, c[0x0][0x380] ;  /* 0x0000e000ff067b82 */ /* 0x000ee20000000a00 */
[----:B--2---:R-:W-:Y:S01]  /*0550*/  VIADDMNMX R21, R11, 0x1, R2, PT ;  /* 0x000000010b157846 */ /* 0x004fe20003800102 */
[----:B0-----:R-:W-:-:S05]  /*0560*/  VIADD R3, R3, 0xffffffff ;  /* 0xffffffff03037836 */ /* 0x001fca0000000000 */
[----:B------:R-:W-:-:S04]  /*0570*/  I2FP.F32.S32 R5, R3 ;  /* 0x0000000300057245 */ /* 0x000fc80000201400 */
[----:B------:R-:W-:-:S04]  /*0580*/  FMNMX R0, R0, R5, PT ;  /* 0x0000000500007209 */ /* 0x000fc80003800000 */
[----:B------:R-:W0:Y:S02]  /*0590*/  F2I.FLOOR.NTZ R12, R0 ;  /* 0x00000000000c7305 */ /* 0x000e240000207100 */
[C---:B0-----:R-:W-:Y:S01]  /*05a0*/  VIADDMNMX R3, R12.reuse, 0x1, R3, PT ;  /* 0x000000010c037846 */ /* 0x041fe20003800103 */
[----:B-1----:R-:W-:-:S04]  /*05b0*/  IMAD R5, R12, UR8, RZ ;  /* 0x000000080c057c24 */ /* 0x002fc8000f8e02ff */
[----:B------:R-:W-:Y:S02]  /*05c0*/  IMAD R3, R3, UR8, RZ ;  /* 0x0000000803037c24 */ /* 0x000fe4000f8e02ff */
[----:B---3--:R-:W-:-:S04]  /*05d0*/  IMAD.WIDE R4, R5, 0x3, R6 ;  /* 0x0000000305047825 */ /* 0x008fc800078e0206 */
[----:B------:R-:W-:-:S04]  /*05e0*/  IMAD.WIDE R6, R3, 0x3, R6 ;  /* 0x0000000303067825 */ /* 0x000fc800078e0206 */
[----:B------:R-:W-:-:S04]  /*05f0*/  IMAD.WIDE R28, R11, 0x3, R4 ;  /* 0x000000030b1c7825 */ /* 0x000fc800078e0204 */
[----:B------:R-:W-:Y:S01]  /*0600*/  IMAD.WIDE R2, R11, 0x3, R6 ;  /* 0x000000030b027825 */ /* 0x000fe200078e0206 */
[----:B------:R-:W2:Y:S03]  /*0610*/  LDG.E.U8.CONSTANT R18, desc[UR4][R28.64] ;  /* 0x000000041c127981 */ /* 0x000ea6000c1e9100 */
[C---:B------:R-:W-:Y:S01]  /*0620*/  IMAD.WIDE R4, R21.reuse, 0x3, R4 ;  /* 0x0000000315047825 */ /* 0x040fe200078e0204 */
[----:B------:R-:W3:Y:S03]  /*0630*/  LDG.E.U8.CONSTANT R16, desc[UR4][R28.64+0x1] ;  /* 0x000001041c107981 */ /* 0x000ee6000c1e9100 */
[----:B------:R-:W-:Y:S01]  /*0640*/  IMAD.WIDE R6, R21, 0x3, R6 ;  /* 0x0000000315067825 */ /* 0x000fe200078e0206 */
[----:B------:R-:W4:Y:S04]  /*0650*/  LDG.E.U8.CONSTANT R15, desc[UR4][R28.64+0x2] ;  /* 0x000002041c0f7981 */ /* 0x000f28000c1e9100 */
[----:B------:R-:W5:Y:S04]  /*0660*/  LDG.E.U8.CONSTANT R14, desc[UR4][R2.64] ;  /* 0x00000004020e7981 */ /* 0x000f68000c1e9100 */
[----:B------:R-:W5:Y:S04]  /*0670*/  LDG.E.U8.CONSTANT R13, desc[UR4][R2.64+0x1] ;  /* 0x00000104020d7981 */ /* 0x000f68000c1e9100 */
[----:B------:R0:W5:Y:S04]  /*0680*/  LDG.E.U8.CONSTANT R20, desc[UR4][R2.64+0x2] ;  /* 0x0000020402147981 */ /* 0x000168000c1e9100 */
[----:B------:R-:W5:Y:S04]  /*0690*/  LDG.E.U8.CONSTANT R17, desc[UR4][R4.64+0x1] ;  /* 0x0000010404117981 */ /* 0x000f68000c1e9100 */
[----:B------:R-:W5:Y:S04]  /*06a0*/  LDG.E.U8.CONSTANT R21, desc[UR4][R6.64] ;  /* 0x0000000406157981 */ /* 0x000f68000c1e9100 */
[----:B------:R-:W5:Y:S04]  /*06b0*/  LDG.E.U8.CONSTANT R27, desc[UR4][R6.64+0x2] ;  /* 0x00000204061b7981 */ /* 0x000f68000c1e9100 */
[----:B------:R-:W5:Y:S04]  /*06c0*/  LDG.E.U8.CONSTANT R19, desc[UR4][R4.64] ;  /* 0x0000000404137981 */ /* 0x000f68000c1e9100 */
[----:B------:R1:W5:Y:S04]  /*06d0*/  LDG.E.U8.CONSTANT R22, desc[UR4][R4.64+0x2] ;  /* 0x0000020404167981 */ /* 0x000368000c1e9100 */
[----:B------:R-:W5:Y:S01]  /*06e0*/  LDG.E.U8.CONSTANT R24, desc[UR4][R6.64+0x1] ;  /* 0x0000010406187981 */ /* 0x000f62000c1e9100 */
[----:B------:R-:W-:-:S05]  /*06f0*/  I2FP.F32.S32 R11, R11 ;  /* 0x0000000b000b7245 */ /* 0x000fca0000201400 */
[----:B0-----:R-:W-:Y:S01]  /*0700*/  FADD R3, R10, -R11 ;  /* 0x8000000b0a037221 */ /* 0x001fe20000000000 */
[----:B-1----:R-:W-:-:S05]  /*0710*/  I2FP.F32.S32 R5, R12 ;  /* 0x0000000c00057245 */ /* 0x002fca0000201400 */
[----:B------:R-:W-:Y:S01]  /*0720*/  FADD R5, R0, -R5 ;  /* 0x8000000500057221 */ /* 0x000fe20000000000 */
[----:B--2---:R-:W0:Y:S08]  /*0730*/  I2F.U16 R28, R18 ;  /* 0x00000012001c7306 */ /* 0x004e300000101000 */
[----:B---3--:R-:W1:Y:S08]  /*0740*/  I2F.U16 R26, R16 ;  /* 0x00000010001a7306 */ /* 0x008e700000101000 */
[----:B----4-:R-:W2:Y:S08]  /*0750*/  I2F.U16 R25, R15 ;  /* 0x0000000f00197306 */ /* 0x010eb00000101000 */
[----:B-----5:R-:W3:Y:S01]  /*0760*/  I2F.U16 R23, R14 ;  /* 0x0000000e00177306 */ /* 0x020ee20000101000 */
[----:B------:R-:W-:-:S07]  /*0770*/  IMAD.IADD R17, R17, 0x1, -R16 ;  /* 0x0000000111117824 */ /* 0x000fce00078e0a10 */
[----:B------:R-:W4:Y:S01]  /*0780*/  I2F.U16 R2, R13 ;  /* 0x0000000d00027306 */ /* 0x000f220000101000 */
[----:B------:R-:W-:Y:S02]  /*0790*/  IMAD.IADD R21, R21, 0x1, -R14 ;  /* 0x0000000115157824 */ /* 0x000fe400078e0a0e */
[----:B------:R-:W-:-:S05]  /*07a0*/  IMAD.IADD R27, R27, 0x1, -R20 ;  /* 0x000000011b1b7824 */ /* 0x000fca00078e0a14 */
[----:B------:R-:W5:Y:S01]  /*07b0*/  I2F.U16 R4, R20 ;  /* 0x0000001400047306 */ /* 0x000f620000101000 */
[----:B------:R-:W-:Y:S02]  /*07c0*/  IADD3 R19, PT, PT, -R18, R19, RZ ;  /* 0x0000001312137210 */ /* 0x000fe40007ffe1ff */
[----:B------:R-:W-:Y:S02]  /*07d0*/  IADD3 R22, PT, PT, -R15, R22, RZ ;  /* 0x000000160f167210 */ /* 0x000fe40007ffe1ff */
[----:B------:R-:W-:Y:S02]  /*07e0*/  IADD3 R24, PT, PT, -R13, R24, RZ ;  /* 0x000000180d187210 */ /* 0x000fe40007ffe1ff */
[----:B------:R-:W-:Y:S02]  /*07f0*/  I2FP.F32.S32 R19, R19 ;  /* 0x0000001300137245 */ /* 0x000fe40000201400 */
[----:B------:R-:W-:Y:S02]  /*0800*/  I2FP.F32.S32 R17, R17 ;  /* 0x0000001100117245 */ /* 0x000fe40000201400 */
[----:B------:R-:W-:-:S02]  /*0810*/  I2FP.F32.S32 R22, R22 ;  /* 0x0000001600167245 */ /* 0x000fc40000201400 */
[----:B------:R-:W-:Y:S02]  /*0820*/  I2FP.F32.S32 R6, R21 ;  /* 0x0000001500067245 */ /* 0x000fe40000201400 */
[----:B------:R-:W-:Y:S02]  /*0830*/  I2FP.F32.S32 R7, R24 ;  /* 0x0000001800077245 */ /* 0x000fe40000201400 */
[----:B------:R-:W-:Y:S01]  /*0840*/  I2FP.F32.S32 R27, R27 ;  /* 0x0000001b001b7245 */ /* 0x000fe20000201400 */
[C---:B0-----:R-:W-:Y:S01]  /*0850*/  FFMA R28, R3.reuse, R19, R28 ;  /* 0x00000013031c7223 */ /* 0x041fe2000000001c */
[C---:B-1----:R-:W-:Y:S01]  /*0860*/  FFMA R26, R3.reuse, R17, R26 ;  /* 0x00000011031a7223 */ /* 0x042fe2000000001a */
[C---:B--2---:R-:W-:Y:S01]  /*0870*/  FFMA R22, R3.reuse, R22, R25 ;  /* 0x0000001603167223 */ /* 0x044fe20000000019 */
[C---:B---3--:R-:W-:Y:S01]  /*0880*/  FFMA R23, R3.reuse, R6, R23 ;  /* 0x0000000603177223 */ /* 0x048fe20000000017 */
[C---:B----4-:R-:W-:Y:S01]  /*0890*/  FFMA R7, R3.reuse, R7, R2 ;  /* 0x0000000703077223 */ /* 0x050fe20000000002 */
[----:B-----5:R-:W-:-:S02]  /*08a0*/  FFMA R27, R3, R27, R4 ;  /* 0x0000001b031b7223 */ /* 0x020fc40000000004 */
[----:B------:R-:W-:Y:S01]  /*08b0*/  FADD R23, -R28, R23 ;  /* 0x000000171c177221 */ /* 0x000fe20000000100 */
[----:B------:R-:W-:Y:S01]  /*08c0*/  FADD R7, -R26, R7 ;  /* 0x000000071a077221 */ /* 0x000fe20000000100 */
[----:B------:R-:W-:Y:S02]  /*08d0*/  FADD R27, -R22, R27 ;  /* 0x0000001b161b7221 */ /* 0x000fe40000000100 */
[C---:B------:R-:W-:Y:S01]  /*08e0*/  FFMA R0, R5.reuse, R23, R28 ;  /* 0x0000001705007223 */ /* 0x040fe2000000001c */
[C---:B------:R-:W-:Y:S01]  /*08f0*/  FFMA R26, R5.reuse, R7, R26 ;  /* 0x00000007051a7223 */ /* 0x040fe2000000001a */
[----:B------:R-:W-:-:S07]  /*0900*/  FFMA R4, R5, R27, R22 ;  /* 0x0000001b05047223 */ /* 0x000fce0000000016 */
.L_x_3:
[----:B------:R-:W-:Y:S05]  /*0910*/  BSYNC.RECONVERGENT B0 ;  /* 0x0000000000007941 */ /* 0x000fea0003800200 */
.L_x_0:
[----:B------:R-:W0:Y:S01]  /*0920*/  LDC R7, c[0x0][0x3c8] ;  /* 0x0000f200ff077b82 */ /* 0x000e220000000800 */
[----:B------:R-:W1:Y:S01]  /*0930*/  LDCU UR6, c[0x0][0x3a8] ;  /* 0x00007500ff0677ac */ /* 0x000e620008000800 */
[----:B------:R-:W-:Y:S06]  /*0940*/  BSSY.RECONVERGENT B0, `(.L_x_8) ;  /* 0x0000011000007945 */ /* 0x000fec0003800200 */
[----:B------:R-:W2:Y:S01]  /*0950*/  LDC R5, c[0x0][0x3bc] ;  /* 0x0000ef00ff057b82 */ /* 0x000ea20000000800 */
[----:B-1----:R-:W-:Y:S01]  /*0960*/  IMAD R8, R8, UR6, R9 ;  /* 0x0000000608087c24 */ /* 0x002fe2000f8e0209 */
[----:B0-----:R-:W0:Y:S01]  /*0970*/  MUFU.RCP R2, R7 ;  /* 0x0000000700027308 */ /* 0x001e220000001000 */
[----:B--2---:R-:W-:-:S07]  /*0980*/  FFMA R0, R0, 0.0039215688593685626984, -R5 ;  /* 0x3b80808100007823 */ /* 0x004fce0000000805 */
        /* <DEDUP_REMOVED lines=8> */
[----:B------:R-:W-:Y:S02]  /*0a10*/  MOV R6, 0xa40 ;  /* 0x00000a4000067802 */ /* 0x000fe40000000f00 */
[----:B0-----:R-:W-:-:S07]  /*0a20*/  MOV R3, UR6 ;  /* 0x0000000600037c02 */ /* 0x001fce0008000f00 */
[----:B------:R-:W-:Y:S05]  /*0a30*/  CALL.REL.NOINC `($__internal_0_$__cuda_sm3x_div_rn_noftz_f32_slowpath) ;  /* 0x0000000000c47944 */ /* 0x000fea0003c00000 */
[----:B------:R-:W-:-:S07]  /*0a40*/  IMAD.MOV.U32 R2, RZ, RZ, R0 ;  /* 0x000000ffff027224 */ /* 0x000fce00078e0000 */
.L_x_9:
[----:B------:R-:W-:Y:S05]  /*0a50*/  BSYNC.RECONVERGENT B0 ;  /* 0x0000000000007941 */ /* 0x000fea0003800200 */
.L_x_8:
[----:B------:R-:W0:Y:S01]  /*0a60*/  LDC R7, c[0x0][0x3cc] ;  /* 0x0000f300ff077b82 */ /* 0x000e220000000800 */
[----:B------:R-:W-:Y:S07]  /*0a70*/  BSSY.RECONVERGENT B0, `(.L_x_10) ;  /* 0x0000010000007945 */ /* 0x000fee0003800200 */
[----:B------:R-:W1:Y:S01]  /*0a80*/  LDC R5, c[0x0][0x3c0] ;  /* 0x0000f000ff057b82 */ /* 0x000e620000000800 */
[----:B0-----:R-:W0:Y:S01]  /*0a90*/  MUFU.RCP R3, R7 ;  /* 0x0000000700037308 */ /* 0x001e220000001000 */
[----:B-1----:R-:W-:-:S07]  /*0aa0*/  FFMA R0, R26, 0.0039215688593685626984, -R5 ;  /* 0x3b8080811a007823 */ /* 0x002fce0000000805 */
        /* <DEDUP_REMOVED lines=12> */
.L_x_11:
[----:B------:R-:W-:Y:S05]  /*0b70*/  BSYNC.RECONVERGENT B0 ;  /* 0x0000000000007941 */ /* 0x000fea0003800200 */
.L_x_10:
        /* <DEDUP_REMOVED lines=17> */
.L_x_13:
[----:B------:R-:W-:Y:S05]  /*0c90*/  BSYNC.RECONVERGENT B0 ;  /* 0x0000000000007941 */ /* 0x000fea0003800200 */
.L_x_12:
[----:B------:R-:W0:Y:S08]  /*0ca0*/  LDC.64 R6, c[0x0][0x3a8] ;  /* 0x0000ea00ff067b82 */ /* 0x000e300000000a00 */
[----:B------:R-:W1:Y:S01]  /*0cb0*/  LDC.64 R10, c[0x0][0x398] ;  /* 0x0000e600ff0a7b82 */ /* 0x000e620000000a00 */
[----:B0-----:R-:W-:-:S05]  /*0cc0*/  IMAD R9, R7, R6, RZ ;  /* 0x0000000607097224 */ /* 0x001fca00078e02ff */
[----:B------:R-:W-:Y:S01]  /*0cd0*/  IADD3 R13, PT, PT, R9, R8, R9 ;  /* 0x00000008090d7210 */ /* 0x000fe20007ffe009 */
[----:B-1----:R-:W-:-:S04]  /*0ce0*/  IMAD.WIDE R6, R8, 0x4, R10 ;  /* 0x0000000408067825 */ /* 0x002fc800078e020a */
[----:B------:R-:W-:Y:S01]  /*0cf0*/  IMAD.WIDE R10, R13, 0x4, R10 ;  /* 0x000000040d0a7825 */ /* 0x000fe200078e020a */
[----:B------:R-:W-:Y:S03]  /*0d00*/  STG.E desc[UR4][R6.64], R2 ;  /* 0x0000000206007986 */ /* 0x000fe6000c101904 */
[----:B------:R-:W-:-:S05]  /*0d10*/  IMAD.WIDE R8, R9, 0x4, R6 ;  /* 0x0000000409087825 */ /* 0x000fca00078e0206 */
[----:B------:R-:W-:Y:S04]  /*0d20*/  STG.E desc[UR4][R8.64], R5 ;  /* 0x0000000508007986 */ /* 0x000fe8000c101904 */
[----:B------:R-:W-:Y:S01]  /*0d30*/  STG.E desc[UR4][R10.64], R3 ;  /* 0x000000030a007986 */ /* 0x000fe2000c101904 */
[----:B------:R-:W-:Y:S05]  /*0d40*/  EXIT ;  /* 0x000000000000794d */ /* 0x000fea0003800000 */
        .weak           $__internal_0_$__cuda_sm3x_div_rn_noftz_f32_slowpath
        .type           $__internal_0_$__cuda_sm3x_div_rn_noftz_f32_slowpath,@function
        .size           $__internal_0_$__cuda_sm3x_div_rn_noftz_f32_slowpath,(.L_x_26 - $__internal_0_$__cuda_sm3x_div_rn_noftz_f32_slowpath)
$__internal_0_$__cuda_sm3x_div_rn_noftz_f32_slowpath:
[----:B------:R-:W-:Y:S01]  /*0d50*/  SHF.R.U32.HI R11, RZ, 0x17, R3 ;  /* 0x00000017ff0b7819 */ /* 0x000fe20000011603 */
[----:B------:R-:W-:Y:S01]  /*0d60*/  BSSY.RECONVERGENT B2, `(.L_x_14) ;  /* 0x0000062000027945 */ /* 0x000fe20003800200 */
[----:B------:R-:W-:Y:S02]  /*0d70*/  SHF.R.U32.HI R7, RZ, 0x17, R0 ;  /* 0x00000017ff077819 */ /* 0x000fe40000011600 */
[----:B------:R-:W-:Y:S02]  /*0d80*/  LOP3.LUT R11, R11, 0xff, RZ, 0xc0, !PT ;  /* 0x000000ff0b0b7812 */ /* 0x000fe400078ec0ff */
[----:B------:R-:W-:Y:S02]  /*0d90*/  LOP3.LUT R14, R7, 0xff, RZ, 0xc0, !PT ;  /* 0x000000ff070e7812 */ /* 0x000fe400078ec0ff */
[----:B------:R-:W-:-:S03]  /*0da0*/  IADD3 R13, PT, PT, R11, -0x1, RZ ;  /* 0xffffffff0b0d7810 */ /* 0x000fc60007ffe0ff */
[----:B------:R-:W-:Y:S01]  /*0db0*/  VIADD R12, R14, 0xffffffff ;  /* 0xffffffff0e0c7836 */ /* 0x000fe20000000000 */
[----:B------:R-:W-:-:S04]  /*0dc0*/  ISETP.GT.U32.AND P0, PT, R13, 0xfd, PT ;  /* 0x000000fd0d00780c */ /* 0x000fc80003f04070 */
[----:B------:R-:W-:-:S13]  /*0dd0*/  ISETP.GT.U32.OR P0, PT, R12, 0xfd, P0 ;  /* 0x000000fd0c00780c */ /* 0x000fda0000704470 */
[----:B------:R-:W-:Y:S01]  /*0de0*/  @!P0 MOV R7, RZ ;  /* 0x000000ff00078202 */ /* 0x000fe20000000f00 */
[----:B------:R-:W-:Y:S06]  /*0df0*/  @!P0 BRA `(.L_x_15) ;  /* 0x00000000005c8947 */ /* 0x000fec0003800000 */
[----:B------:R-:W-:Y:S02]  /*0e00*/  FSETP.GTU.FTZ.AND P0, PT, |R0|, +INF , PT ;  /* 0x7f8000000000780b */ /* 0x000fe40003f1c200 */
[----:B------:R-:W-:-:S04]  /*0e10*/  FSETP.GTU.FTZ.AND P1, PT, |R3|, +INF , PT ;  /* 0x7f8000000300780b */ /* 0x000fc80003f3c200 */
[----:B------:R-:W-:-:S13]  /*0e20*/  PLOP3.LUT P0, PT, P0, P1, PT, 0xf8, 0x8f ;  /* 0x00000000008f781c */ /* 0x000fda0000703f70 */
[----:B------:R-:W-:Y:S05]  /*0e30*/  @P0 BRA `(.L_x_16) ;  /* 0x00000004004c0947 */ /* 0x000fea0003800000 */
[----:B------:R-:W-:-:S13]  /*0e40*/  LOP3.LUT P0, RZ, R3, 0x7fffffff, R0, 0xc8, !PT ;  /* 0x7fffffff03ff7812 */ /* 0x000fda000780c800 */
[----:B------:R-:W-:Y:S05]  /*0e50*/  @!P0 BRA `(.L_x_17) ;  /* 0x00000004003c8947 */ /* 0x000fea0003800000 */
[C---:B------:R-:W-:Y:S02]  /*0e60*/  FSETP.NEU.FTZ.AND P2, PT, |R0|.reuse, +INF , PT ;  /* 0x7f8000000000780b */ /* 0x040fe40003f5d200 */
[----:B------:R-:W-:Y:S02]  /*0e70*/  FSETP.NEU.FTZ.AND P1, PT, |R3|, +INF , PT ;  /* 0x7f8000000300780b */ /* 0x000fe40003f3d200 */
[----:B------:R-:W-:-:S11]  /*0e80*/  FSETP.NEU.FTZ.AND P0, PT, |R0|, +INF , PT ;  /* 0x7f8000000000780b */ /* 0x000fd60003f1d200 */
[----:B------:R-:W-:Y:S05]  /*0e90*/  @!P1 BRA !P2, `(.L_x_17) ;  /* 0x00000004002c9947 */ /* 0x000fea0005000000 */
[----:B------:R-:W-:-:S04]  /*0ea0*/  LOP3.LUT P2, RZ, R0, 0x7fffffff, RZ, 0xc0, !PT ;  /* 0x7fffffff00ff7812 */ /* 0x000fc8000784c0ff */
[----:B------:R-:W-:-:S13]  /*0eb0*/  PLOP3.LUT P1, PT, P1, P2, PT, 0x2f, 0xf2 ;  /* 0x0000000000f2781c */ /* 0x000fda0000f24577 */
[----:B------:R-:W-:Y:S05]  /*0ec0*/  @P1 BRA `(.L_x_18) ;  /* 0x0000000400181947 */ /* 0x000fea0003800000 */
[----:B------:R-:W-:-:S04]  /*0ed0*/  LOP3.LUT P1, RZ, R3, 0x7fffffff, RZ, 0xc0, !PT ;  /* 0x7fffffff03ff7812 */ /* 0x000fc8000782c0ff */
[----:B------:R-:W-:-:S13]  /*0ee0*/  PLOP3.LUT P0, PT, P0, P1, PT, 0x2f, 0xf2 ;  /* 0x0000000000f2781c */ /* 0x000fda0000702577 */
[----:B------:R-:W-:Y:S05]  /*0ef0*/  @P0 BRA `(.L_x_19) ;  /* 0x0000000400000947 */ /* 0x000fea0003800000 */
[----:B------:R-:W-:Y:S02]  /*0f00*/  ISETP.GE.AND P0, PT, R12, RZ, PT ;  /* 0x000000ff0c00720c */ /* 0x000fe40003f06270 */
[----:B------:R-:W-:-:S11]  /*0f10*/  ISETP.GE.AND P1, PT, R13, RZ, PT ;  /* 0x000000ff0d00720c */ /* 0x000fd60003f26270 */
[----:B------:R-:W-:Y:S01]  /*0f20*/  @P0 IMAD.MOV.U32 R7, RZ, RZ, RZ ;  /* 0x000000ffff070224 */ /* 0x000fe200078e00ff */
[----:B------:R-:W-:Y:S01]  /*0f30*/  @!P0 MOV R7, 0xffffffc0 ;  /* 0xffffffc000078802 */ /* 0x000fe20000000f00 */
[----:B------:R-:W-:Y:S01]  /*0f40*/  @!P0 FFMA R0, R0, 1.84467440737095516160e+19, RZ ;  /* 0x5f80000000008823 */ /* 0x000fe200000000ff */
[----:B------:R-:W-:-:S03]  /*0f50*/  @!P1 FFMA R3, R3, 1.84467440737095516160e+19, RZ ;  /* 0x5f80000003039823 */ /* 0x000fc600000000ff */
[----:B------:R-:W-:-:S07]  /*0f60*/  @!P1 VIADD R7, R7, 0x40 ;  /* 0x0000004007079836 */ /* 0x000fce0000000000 */
.L_x_15:
[----:B------:R-:W-:Y:S01]  /*0f70*/  LEA R12, R11, 0xc0800000, 0x17 ;  /* 0xc08000000b0c7811 */ /* 0x000fe200078eb8ff */
[----:B------:R-:W-:Y:S03]  /*0f80*/  BSSY.RECONVERGENT B3, `(.L_x_20) ;  /* 0x0000036000037945 */ /* 0x000fe60003800200 */
[----:B------:R-:W-:Y:S01]  /*0f90*/  IADD3 R13, PT, PT, -R12, R3, RZ ;  /* 0x000000030c0d7210 */ /* 0x000fe20007ffe1ff */
[----:B------:R-:W-:-:S03]  /*0fa0*/  VIADD R12, R14, 0xffffff81 ;  /* 0xffffff810e0c7836 */ /* 0x000fc60000000000 */
[----:B------:R-:W0:Y:S01]  /*0fb0*/  MUFU.RCP R3, R13 ;  /* 0x0000000d00037308 */ /* 0x000e220000001000 */
[----:B------:R-:W-:Y:S01]  /*0fc0*/  FADD.FTZ R15, -R13, -RZ ;  /* 0x800000ff0d0f7221 */ /* 0x000fe20000010100 */
[C---:B------:R-:W-:Y:S01]  /*0fd0*/  IMAD R0, R12.reuse, -0x800000, R0 ;  /* 0xff8000000c007824 */ /* 0x040fe200078e0200 */
[----:B------:R-:W-:-:S04]  /*0fe0*/  IADD3 R12, PT, PT, R12, 0x7f, -R11 ;  /* 0x0000007f0c0c7810 */ /* 0x000fc80007ffe80b */
[----:B------:R-:W-:Y:S01]  /*0ff0*/  IADD3 R12, PT, PT, R12, R7, RZ ;  /* 0x000000070c0c7210 */ /* 0x000fe20007ffe0ff */
[----:B0-----:R-:W-:-:S04]  /*1000*/  FFMA R14, R3, R15, 1 ;  /* 0x3f800000030e7423 */ /* 0x001fc8000000000f */
[----:B------:R-:W-:-:S04]  /*1010*/  FFMA R3, R3, R14, R3 ;  /* 0x0000000e03037223 */ /* 0x000fc80000000003 */
[----:B------:R-:W-:-:S04]  /*1020*/  FFMA R14, R0, R3, RZ ;  /* 0x00000003000e7223 */ /* 0x000fc800000000ff */
[----:B------:R-:W-:-:S04]  /*1030*/  FFMA R16, R15, R14, R0 ;  /* 0x0000000e0f107223 */ /* 0x000fc80000000000 */
[----:B------:R-:W-:-:S04]  /*1040*/  FFMA R16, R3, R16, R14 ;  /* 0x0000001003107223 */ /* 0x000fc8000000000e */
[----:B------:R-:W-:-:S04]  /*1050*/  FFMA R15, R15, R16, R0 ;  /* 0x000000100f0f7223 */ /* 0x000fc80000000000 */
[----:B------:R-:W-:-:S05]  /*1060*/  FFMA R0, R3, R15, R16 ;  /* 0x0000000f03007223 */ /* 0x000fca0000000010 */
[----:B------:R-:W-:-:S04]  /*1070*/  SHF.R.U32.HI R11, RZ, 0x17, R0 ;  /* 0x00000017ff0b7819 */ /* 0x000fc80000011600 */
[----:B------:R-:W-:-:S05]  /*1080*/  LOP3.LUT R11, R11, 0xff, RZ, 0xc0, !PT ;  /* 0x000000ff0b0b7812 */ /* 0x000fca00078ec0ff */
[----:B------:R-:W-:-:S05]  /*1090*/  IMAD.IADD R13, R11, 0x1, R12 ;  /* 0x000000010b0d7824 */ /* 0x000fca00078e020c */
[----:B------:R-:W-:-:S04]  /*10a0*/  IADD3 R7, PT, PT, R13, -0x1, RZ ;  /* 0xffffffff0d077810 */ /* 0x000fc80007ffe0ff */
[----:B------:R-:W-:-:S13]  /*10b0*/  ISETP.GE.U32.AND P0, PT, R7, 0xfe, PT ;  /* 0x000000fe0700780c */ /* 0x000fda0003f06070 */
[----:B------:R-:W-:Y:S05]  /*10c0*/  @!P0 BRA `(.L_x_21) ;  /* 0x0000000000808947 */ /* 0x000fea0003800000 */
[----:B------:R-:W-:-:S13]  /*10d0*/  ISETP.GT.AND P0, PT, R13, 0xfe, PT ;  /* 0x000000fe0d00780c */ /* 0x000fda0003f04270 */
[----:B------:R-:W-:Y:S05]  /*10e0*/  @P0 BRA `(.L_x_22) ;  /* 0x00000000006c0947 */ /* 0x000fea0003800000 */
[----:B------:R-:W-:-:S13]  /*10f0*/  ISETP.GE.AND P0, PT, R13, 0x1, PT ;  /* 0x000000010d00780c */ /* 0x000fda0003f06270 */
[----:B------:R-:W-:Y:S05]  /*1100*/  @P0 BRA `(.L_x_23) ;  /* 0x0000000000740947 */ /* 0x000fea0003800000 */
[----:B------:R-:W-:Y:S02]  /*1110*/  ISETP.GE.AND P0, PT, R13, -0x18, PT ;  /* 0xffffffe80d00780c */ /* 0x000fe40003f06270 */
[----:B------:R-:W-:-:S11]  /*1120*/  LOP3.LUT R0, R0, 0x80000000, RZ, 0xc0, !PT ;  /* 0x8000000000007812 */ /* 0x000fd600078ec0ff */
[----:B------:R-:W-:Y:S05]  /*1130*/  @!P0 BRA `(.L_x_23) ;  /* 0x0000000000688947 */ /* 0x000fea0003800000 */
[-CC-:B------:R-:W-:Y:S01]  /*1140*/  FFMA.RZ R7, R3, R15.reuse, R16.reuse ;  /* 0x0000000f03077223 */ /* 0x180fe2000000c010 */
[----:B------:R-:W-:Y:S02]  /*1150*/  VIADD R14, R13, 0x20 ;  /* 0x000000200d0e7836 */ /* 0x000fe40000000000 */
[-CC-:B------:R-:W-:Y:S01]  /*1160*/  FFMA.RM R12, R3, R15.reuse, R16.reuse ;  /* 0x0000000f030c7223 */ /* 0x180fe20000004010 */
[----:B------:R-:W-:Y:S02]  /*1170*/  ISETP.NE.AND P2, PT, R13, RZ, PT ;  /* 0x000000ff0d00720c */ /* 0x000fe40003f45270 */
[----:B------:R-:W-:Y:S01]  /*1180*/  LOP3.LUT R11, R7, 0x7fffff, RZ, 0xc0, !PT ;  /* 0x007fffff070b7812 */ /* 0x000fe200078ec0ff */
[----:B------:R-:W-:Y:S01]  /*1190*/  FFMA.RP R7, R3, R15, R16 ;  /* 0x0000000f03077223 */ /* 0x000fe20000008010 */
[----:B------:R-:W-:Y:S02]  /*11a0*/  ISETP.NE.AND P1, PT, R13, RZ, PT ;  /* 0x000000ff0d00720c */ /* 0x000fe40003f25270 */
[----:B------:R-:W-:-:S02]  /*11b0*/  LOP3.LUT R11, R11, 0x800000, RZ, 0xfc, !PT ;  /* 0x008000000b0b7812 */ /* 0x000fc400078efcff */
[----:B------:R-:W-:Y:S02]  /*11c0*/  IADD3 R3, PT, PT, -R13, RZ, RZ ;  /* 0x000000ff0d037210 */ /* 0x000fe40007ffe1ff */
[----:B------:R-:W-:Y:S02]  /*11d0*/  SHF.L.U32 R14, R11, R14, RZ ;  /* 0x0000000e0b0e7219 */ /* 0x000fe400000006ff */
[----:B------:R-:W-:Y:S02]  /*11e0*/  FSETP.NEU.FTZ.AND P0, PT, R7, R12, PT ;  /* 0x0000000c0700720b */ /* 0x000fe40003f1d000 */
[----:B------:R-:W-:Y:S02]  /*11f0*/  SEL R12, R3, RZ, P2 ;  /* 0x000000ff030c7207 */ /* 0x000fe40001000000 */
[----:B------:R-:W-:Y:S02]  /*1200*/  ISETP.NE.AND P1, PT, R14, RZ, P1 ;  /* 0x000000ff0e00720c */ /* 0x000fe40000f25270 */
[----:B------:R-:W-:-:S02]  /*1210*/  SHF.R.U32.HI R12, RZ, R12, R11 ;  /* 0x0000000cff0c7219 */ /* 0x000fc4000001160b */
[----:B------:R-:W-:Y:S02]  /*1220*/  PLOP3.LUT P0, PT, P0, P1, PT, 0xf8, 0x8f ;  /* 0x00000000008f781c */ /* 0x000fe40000703f70 */
[----:B------:R-:W-:Y:S02]  /*1230*/  SHF.R.U32.HI R14, RZ, 0x1, R12 ;  /* 0x00000001ff0e7819 */ /* 0x000fe4000001160c */
[----:B------:R-:W-:-:S04]  /*1240*/  SEL R3, RZ, 0x1, !P0 ;  /* 0x00000001ff037807 */ /* 0x000fc80004000000 */
[----:B------:R-:W-:-:S04]  /*1250*/  LOP3.LUT R3, R3, 0x1, R14, 0xf8, !PT ;  /* 0x0000000103037812 */ /* 0x000fc800078ef80e */
[----:B------:R-:W-:-:S05]  /*1260*/  LOP3.LUT R3, R3, R12, RZ, 0xc0, !PT ;  /* 0x0000000c03037212 */ /* 0x000fca00078ec0ff */
[----:B------:R-:W-:-:S05]  /*1270*/  IMAD.IADD R3, R14, 0x1, R3 ;  /* 0x000000010e037824 */ /* 0x000fca00078e0203 */
[----:B------:R-:W-:Y:S01]  /*1280*/  LOP3.LUT R0, R3, R0, RZ, 0xfc, !PT ;  /* 0x0000000003007212 */ /* 0x000fe200078efcff */
[----:B------:R-:W-:Y:S06]  /*1290*/  BRA `(.L_x_23) ;  /* 0x0000000000107947 */ /* 0x000fec0003800000 */
.L_x_22:
[----:B------:R-:W-:-:S04]  /*12a0*/  LOP3.LUT R0, R0, 0x80000000, RZ, 0xc0, !PT ;  /* 0x8000000000007812 */ /* 0x000fc800078ec0ff */
[----:B------:R-:W-:Y:S01]  /*12b0*/  LOP3.LUT R0, R0, 0x7f800000, RZ, 0xfc, !PT ;  /* 0x7f80000000007812 */ /* 0x000fe200078efcff */
[----:B------:R-:W-:Y:S06]  /*12c0*/  BRA `(.L_x_23) ;  /* 0x0000000000047947 */ /* 0x000fec0003800000 */
.L_x_21:
[----:B------:R-:W-:-:S07]  /*12d0*/  LEA R0, R12, R0, 0x17 ;  /* 0x000000000c007211 */ /* 0x000fce00078eb8ff */
.L_x_23:
[----:B------:R-:W-:Y:S05]  /*12e0*/  BSYNC.RECONVERGENT B3 ;  /* 0x0000000000037941 */ /* 0x000fea0003800200 */
.L_x_20:
[----:B------:R-:W-:Y:S05]  /*12f0*/  BRA `(.L_x_24) ;  /* 0x0000000000207947 */ /* 0x000fea0003800000 */
.L_x_19:
[----:B------:R-:W-:-:S04]  /*1300*/  LOP3.LUT R0, R3, 0x80000000, R0, 0x48, !PT ;  /* 0x8000000003007812 */ /* 0x000fc800078e4800 */
[----:B------:R-:W-:Y:S01]  /*1310*/  LOP3.LUT R0, R0, 0x7f800000, RZ, 0xfc, !PT ;  /* 0x7f80000000007812 */ /* 0x000fe200078efcff */
[----:B------:R-:W-:Y:S06]  /*1320*/  BRA `(.L_x_24) ;  /* 0x0000000000147947 */ /* 0x000fec0003800000 */
.L_x_18:
[----:B------:R-:W-:Y:S01]  /*1330*/  LOP3.LUT R0, R3, 0x80000000, R0, 0x48, !PT ;  /* 0x8000000003007812 */ /* 0x000fe200078e4800 */
[----:B------:R-:W-:Y:S06]  /*1340*/  BRA `(.L_x_24) ;  /* 0x00000000000c7947 */ /* 0x000fec0003800000 */
.L_x_17:
[----:B------:R-:W0:Y:S01]  /*1350*/  MUFU.RSQ R0, -QNAN ;  /* 0xffc0000000007908 */ /* 0x000e220000001400 */
[----:B------:R-:W-:Y:S05]  /*1360*/  BRA `(.L_x_24) ;  /* 0x0000000000047947 */ /* 0x000fea0003800000 */
.L_x_16:
[----:B------:R-:W-:-:S07]  /*1370*/  FADD.FTZ R0, R0, R3 ;  /* 0x0000000300007221 */ /* 0x000fce0000010000 */
.L_x_24:
[----:B------:R-:W-:Y:S05]  /*1380*/  BSYNC.RECONVERGENT B2 ;  /* 0x0000000000027941 */ /* 0x000fea0003800200 */
.L_x_14:
[----:B------:R-:W-:-:S04]  /*1390*/  IMAD.MOV.U32 R7, RZ, RZ, 0x0 ;  /* 0x00000000ff077424 */ /* 0x000fc800078e00ff */
[----:B0-----:R-:W-:Y:S05]  /*13a0*/  RET.REL.NODEC R6 `(_Z39fused_preprocess_kernel_rgb8_to_nchw32fPK6uchar3iiiPf9Letterbox) ;  /* 0xffffffec06147950 */ /* 0x001fea0003c3ffff */
.L_x_25:
[----:B------:R-:W-:-:S00]  /*13b0*/  BRA `(.L_x_25) ;  /* 0xfffffffc00fc7947 */ /* 0x000fc0000383ffff */
[----:B------:R-:W-:-:S00]  /*13c0*/  NOP ;  /* 0x0000000000007918 */ /* 0x000fc00000000000 */
        /* <DEDUP_REMOVED lines=11> */
.L_x_26:


//--------------------- .nv.shared.reserved.0     --------------------------
	.section	.nv.shared.reserved.0,"aw",@nobits
	.weak		__nv_reservedSMEM_offset_0_alias
	.size		__nv_reservedSMEM_offset_0_alias, 0, 64
	.other		__nv_reservedSMEM_offset_0_alias,@"STO_CUDA_RESERVED_SHARED STV_DEFAULT"
__nv_reservedSMEM_offset_0_alias:
	.zero		0
	.zero		64


//--------------------- .nv.constant0._Z39fused_preprocess_kernel_rgb8_to_nchw32fPK6uchar3iiiPf9Letterbox --------------------------
	.section	.nv.constant0._Z39fused_preprocess_kernel_rgb8_to_nchw32fPK6uchar3iiiPf9Letterbox,"a",@progbits
	.sectionflags	@""
	.align	4
.nv.constant0._Z39fused_preprocess_kernel_rgb8_to_nchw32fPK6uchar3iiiPf9Letterbox:
	.zero		980


//--------------------- SYMBOLS --------------------------

	.type		.nv.reservedSmem.offset0,@object
	.size		.nv.reservedSmem.offset0,0x4
